	.headerflags	@"EF_CUDA_TEXMODE_UNIFIED EF_CUDA_64BIT_ADDRESS EF_CUDA_ACCELERATORS EF_CUDA_SM90 EF_CUDA_VIRTUAL_SM(EF_CUDA_SM90)"
	.elftype	@"ET_EXEC"


//--------------------- .nv.info                  --------------------------
	.section	.nv.info,"",@"SHT_CUDA_INFO"
	.align	4


	//----- nvinfo : EIATTR_REGCOUNT
	.align		4
        /*0000*/ 	.byte	0x04, 0x2f
        /*0002*/ 	.short	(.L_1 - .L_0)
	.align		4
.L_0:
        /*0004*/ 	.word	index@(triton_poi_fused_add_native_layer_norm_1)
        /*0008*/ 	.word	0x00000014


	//----- nvinfo : EIATTR_MIN_STACK_SIZE
	.align		4
.L_1:
        /*000c*/ 	.byte	0x04, 0x12
        /*000e*/ 	.short	(.L_3 - .L_2)
	.align		4
.L_2:
        /*0010*/ 	.word	index@(triton_poi_fused_add_native_layer_norm_1)
        /*0014*/ 	.word	0x00000000


	//----- nvinfo : EIATTR_FRAME_SIZE
	.align		4
.L_3:
        /*0018*/ 	.byte	0x04, 0x11
        /*001a*/ 	.short	(.L_5 - .L_4)
	.align		4
.L_4:
        /*001c*/ 	.word	index@(triton_poi_fused_add_native_layer_norm_1)
        /*0020*/ 	.word	0x00000000


	//----- nvinfo : EIATTR_MIN_STACK_SIZE
	.align		4
.L_5:
        /*0024*/ 	.byte	0x04, 0x12
        /*0026*/ 	.short	(.L_7 - .L_6)
	.align		4
.L_6:
        /*0028*/ 	.word	index@(triton_poi_fused_add_native_layer_norm_1)
        /*002c*/ 	.word	0x00000000
.L_7:


//--------------------- .nv.info.triton_poi_fused_add_native_layer_norm_1 --------------------------
	.section	.nv.info.triton_poi_fused_add_native_layer_norm_1,"",@"SHT_CUDA_INFO"
	.sectionflags	@""
	.align	4


	//----- nvinfo : EIATTR_CUDA_API_VERSION
	.align		4
        /*0000*/ 	.byte	0x04, 0x37
        /*0002*/ 	.short	(.L_9 - .L_8)
.L_8:
        /*0004*/ 	.word	0x0000007c


	//----- nvinfo : EIATTR_KPARAM_INFO
	.align		4
.L_9:
        /*0008*/ 	.byte	0x04, 0x17
        /*000a*/ 	.short	(.L_11 - .L_10)
.L_10:
        /*000c*/ 	.word	0x00000000
        /*0010*/ 	.short	0x0004
        /*0012*/ 	.short	0x0020
        /*0014*/ 	.byte	0x00, 0xf0, 0x11, 0x00


	//----- nvinfo : EIATTR_KPARAM_INFO
	.align		4
.L_11:
        /*0018*/ 	.byte	0x04, 0x17
        /*001a*/ 	.short	(.L_13 - .L_12)
.L_12:
        /*001c*/ 	.word	0x00000000
        /*0020*/ 	.short	0x0003
        /*0022*/ 	.short	0x0018
        /*0024*/ 	.byte	0x00, 0xf4, 0x21, 0x00


	//----- nvinfo : EIATTR_KPARAM_INFO
	.align		4
.L_13:
        /*0028*/ 	.byte	0x04, 0x17
        /*002a*/ 	.short	(.L_15 - .L_14)
.L_14:
        /*002c*/ 	.word	0x00000000
        /*0030*/ 	.short	0x0002
        /*0032*/ 	.short	0x0010
        /*0034*/ 	.byte	0x00, 0xf4, 0x21, 0x00


	//----- nvinfo : EIATTR_KPARAM_INFO
	.align		4
.L_15:
        /*0038*/ 	.byte	0x04, 0x17
        /*003a*/ 	.short	(.L_17 - .L_16)
.L_16:
        /*003c*/ 	.word	0x00000000
        /*0040*/ 	.short	0x0001
        /*0042*/ 	.short	0x0008
        /*0044*/ 	.byte	0x00, 0xf4, 0x21, 0x00


	//----- nvinfo : EIATTR_KPARAM_INFO
	.align		4
.L_17:
        /*0048*/ 	.byte	0x04, 0x17
        /*004a*/ 	.short	(.L_19 - .L_18)
.L_18:
        /*004c*/ 	.word	0x00000000
        /*0050*/ 	.short	0x0000
        /*0052*/ 	.short	0x0000
        /*0054*/ 	.byte	0x00, 0xf4, 0x21, 0x00


	//----- nvinfo : EIATTR_SPARSE_MMA_MASK
	.align		4
.L_19:
        /*0058*/ 	.byte	0x03, 0x50
        /*005a*/ 	.short	0x0000


	//----- nvinfo : EIATTR_MAXREG_COUNT
	.align		4
        /*005c*/ 	.byte	0x03, 0x1b
        /*005e*/ 	.short	0x00ff


	//----- nvinfo : EIATTR_EXIT_INSTR_OFFSETS
	.align		4
        /*0060*/ 	.byte	0x04, 0x1c
        /*0062*/ 	.short	(.L_21 - .L_20)


	//   ....[0]....
.L_20:
        /*0064*/ 	.word	0x000002e0


	//   ....[1]....
        /*0068*/ 	.word	0x00000310


	//----- nvinfo : EIATTR_REQNTID
	.align		4
.L_21:
        /*006c*/ 	.byte	0x04, 0x10
        /*006e*/ 	.short	(.L_23 - .L_22)
.L_22:
        /*0070*/ 	.word	0x00000020
        /*0074*/ 	.word	0x00000001
        /*0078*/ 	.word	0x00000001


	//----- nvinfo : EIATTR_CBANK_PARAM_SIZE
	.align		4
.L_23:
        /*007c*/ 	.byte	0x03, 0x19
        /*007e*/ 	.short	0x0024


	//----- nvinfo : EIATTR_PARAM_CBANK
	.align		4
        /*0080*/ 	.byte	0x04, 0x0a
        /*0082*/ 	.short	(.L_25 - .L_24)
	.align		4
.L_24:
        /*0084*/ 	.word	index@(.nv.constant0.triton_poi_fused_add_native_layer_norm_1)
        /*0088*/ 	.short	0x0210
        /*008a*/ 	.short	0x0024


	//----- nvinfo : EIATTR_SW_WAR
	.align		4
.L_25:
        /*008c*/ 	.byte	0x04, 0x36
        /*008e*/ 	.short	(.L_27 - .L_26)
.L_26:
        /*0090*/ 	.word	0x00000008
.L_27:


//--------------------- .nv.callgraph             --------------------------
	.section	.nv.callgraph,"",@"SHT_CUDA_CALLGRAPH"
	.align	4
	.sectionentsize	8
	.align		4
        /*0000*/ 	.word	0x00000000
	.align		4
        /*0004*/ 	.word	0xffffffff
	.align		4
        /*0008*/ 	.word	0x00000000
	.align		4
        /*000c*/ 	.word	0xfffffffe
	.align		4
        /*0010*/ 	.word	0x00000000
	.align		4
        /*0014*/ 	.word	0xfffffffd
	.align		4
        /*0018*/ 	.word	0x00000000
	.align		4
        /*001c*/ 	.word	0xfffffffc


//--------------------- .text.triton_poi_fused_add_native_layer_norm_1 --------------------------
	.section	.text.triton_poi_fused_add_native_layer_norm_1,"ax",@progbits
	.align	128
        .global         triton_poi_fused_add_native_layer_norm_1
        .type           triton_poi_fused_add_native_layer_norm_1,@function
        .size           triton_poi_fused_add_native_layer_norm_1,(.L_x_1 - triton_poi_fused_add_native_layer_norm_1)
        .other          triton_poi_fused_add_native_layer_norm_1,@"STO_CUDA_ENTRY STV_DEFAULT"
triton_poi_fused_add_native_layer_norm_1:
.text.triton_poi_fused_add_native_layer_norm_1:
[----:B------:R-:W0:Y:S02]  /*0000*/  LDC R1, c[0x0][0x28] ;  /* 0x00000a00ff017b82 */ /* 0x000e240000000800 */
[----:B------:R-:W1:Y:S01]  /*0010*/  S2R R14, SR_TID.X ;  /* 0x00000000000e7919 */ /* 0x000e620000002100 */
[----:B------:R-:W2:Y:S01]  /*0020*/  LDC.64 R2, c[0x0][0x210] ;  /* 0x00008400ff027b82 */ /* 0x000ea20000000a00 */
[----:B------:R-:W-:Y:S01]  /*0030*/  HFMA2.MMA R8, -RZ, RZ, 0, 0 ;  /* 0x00000000ff087435 */ /* 0x000fe200000001ff */
[----:B------:R-:W-:Y:S01]  /*0040*/  MOV R6, RZ ;  /* 0x000000ff00067202 */ /* 0x000fe20000000f00 */
[----:B------:R-:W3:Y:S01]  /*0050*/  S2R R11, SR_CTAID.X ;  /* 0x00000000000b7919 */ /* 0x000ee20000002500 */
[----:B------:R-:W-:Y:S01]  /*0060*/  ULDC.64 UR4, c[0x0][0x208] ;  /* 0x0000820000047ab9 */ /* 0x000fe20000000a00 */
[----:B------:R-:W-:-:S03]  /*0070*/  MOV R10, RZ ;  /* 0x000000ff000a7202 */ /* 0x000fc60000000f00 */
[----:B------:R-:W4:Y:S01]  /*0080*/  LDC.64 R4, c[0x0][0x218] ;  /* 0x00008600ff047b82 */ /* 0x000f220000000a00 */
[----:B-1----:R-:W-:Y:S01]  /*0090*/  LOP3.LUT R0, R14, 0xf, RZ, 0xc0, !PT ;  /* 0x0000000f0e007812 */ /* 0x002fe200078ec0ff */
[----:B----4-:R-:W4:Y:S03]  /*00a0*/  LDG.E R9, desc[UR4][R4.64+0x4] ;  /* 0x0000040404097981 */ /* 0x010f26000c1e1900 */
[----:B---3--:R-:W-:Y:S01]  /*00b0*/  LEA R11, R11, R0, 0x4 ;  /* 0x000000000b0b7211 */ /* 0x008fe200078e20ff */
[----:B------:R-:W-:Y:S01]  /*00c0*/  HFMA2.MMA R0, -RZ, RZ, 0, 0 ;  /* 0x00000000ff007435 */ /* 0x000fe200000001ff */
[----:B------:R-:W3:Y:S02]  /*00d0*/  LDG.E R13, desc[UR4][R4.64+0x8] ;  /* 0x00000804040d7981 */ /* 0x000ee4000c1e1900 */
[C---:B------:R-:W-:Y:S02]  /*00e0*/  ISETP.GE.AND P0, PT, R11.reuse, 0x10, PT ;  /* 0x000000100b00780c */ /* 0x040fe40003f06270 */
[----:B------:R-:W-:Y:S01]  /*00f0*/  SHF.L.U32 R7, R11, 0x2, RZ ;  /* 0x000000020b077819 */ /* 0x000fe200000006ff */
[----:B------:R-:W5:Y:S04]  /*0100*/  LDG.E R15, desc[UR4][R4.64+0xc] ;  /* 0x00000c04040f7981 */ /* 0x000f68000c1e1900 */
[----:B--2---:R-:W-:-:S02]  /*0110*/  IMAD.WIDE R2, R7, 0x4, R2 ;  /* 0x0000000407027825 */ /* 0x004fc400078e0202 */
[----:B------:R-:W2:Y:S04]  /*0120*/  LDG.E R7, desc[UR4][R4.64] ;  /* 0x0000000404077981 */ /* 0x000ea8000c1e1900 */
[----:B------:R-:W2:Y:S04]  /*0130*/  @!P0 LDG.E.EL R0, desc[UR4][R2.64] ;  /* 0x0000000402008981 */ /* 0x000ea8000c2e1900 */
[----:B------:R-:W4:Y:S04]  /*0140*/  @!P0 LDG.E.EL R6, desc[UR4][R2.64+0x4] ;  /* 0x0000040402068981 */ /* 0x000f28000c2e1900 */
[----:B------:R-:W3:Y:S04]  /*0150*/  @!P0 LDG.E.EL R8, desc[UR4][R2.64+0x8] ;  /* 0x0000080402088981 */ /* 0x000ee8000c2e1900 */
[----:B------:R-:W5:Y:S01]  /*0160*/  @!P0 LDG.E.EL R10, desc[UR4][R2.64+0xc] ;  /* 0x00000c04020a8981 */ /* 0x000f62000c2e1900 */
[----:B------:R-:W-:-:S04]  /*0170*/  LOP3.LUT P0, RZ, R14, 0x10, RZ, 0xc0, !PT ;  /* 0x000000100eff7812 */ /* 0x000fc8000780c0ff */
[----:B------:R-:W-:Y:S01]  /*0180*/  ISETP.LT.AND P0, PT, R11, 0x10, !P0 ;  /* 0x000000100b00780c */ /* 0x000fe20004701270 */
[----:B--2---:R-:W-:Y:S01]  /*0190*/  FADD R0, R7, R0 ;  /* 0x0000000007007221 */ /* 0x004fe20000000000 */
[----:B----4-:R-:W-:Y:S02]  /*01a0*/  FADD R17, R9, R6 ;  /* 0x0000000609117221 */ /* 0x010fe40000000000 */
[----:B------:R-:W1:Y:S01]  /*01b0*/  LDC.64 R6, c[0x0][0x220] ;  /* 0x00008800ff067b82 */ /* 0x000e620000000a00 */
[----:B---3--:R-:W-:Y:S01]  /*01c0*/  FADD R13, R13, R8 ;  /* 0x000000080d0d7221 */ /* 0x008fe20000000000 */
[----:B------:R-:W-:Y:S01]  /*01d0*/  FADD R8, R0, R17 ;  /* 0x0000001100087221 */ /* 0x000fe20000000000 */
[----:B-----5:R-:W-:-:S03]  /*01e0*/  FADD R10, R15, R10 ;  /* 0x0000000a0f0a7221 */ /* 0x020fc60000000000 */
[----:B------:R-:W-:-:S04]  /*01f0*/  FADD R9, R8, R13 ;  /* 0x0000000d08097221 */ /* 0x000fc80000000000 */
[----:B------:R-:W-:Y:S02]  /*0200*/  FADD R12, R10, R9 ;  /* 0x000000090a0c7221 */ /* 0x000fe40000000000 */
[----:B------:R-:W2:Y:S02]  /*0210*/  LDC.64 R8, c[0x0][0x228] ;  /* 0x00008a00ff087b82 */ /* 0x000ea40000000a00 */
[----:B------:R-:W-:-:S04]  /*0220*/  FMUL R15, R12, 0.25 ;  /* 0x3e8000000c0f7820 */ /* 0x000fc80000400000 */
[--C-:B------:R-:W-:Y:S01]  /*0230*/  FADD R17, R17, -R15.reuse ;  /* 0x8000000f11117221 */ /* 0x100fe20000000000 */
[----:B------:R-:W-:-:S03]  /*0240*/  FADD R0, R0, -R15 ;  /* 0x8000000f00007221 */ /* 0x000fc60000000000 */
[----:B------:R-:W-:Y:S01]  /*0250*/  FMUL R17, R17, R17 ;  /* 0x0000001111117220 */ /* 0x000fe20000400000 */
[----:B-1----:R-:W-:-:S04]  /*0260*/  IMAD.WIDE R2, R11, 0x4, R6 ;  /* 0x000000040b027825 */ /* 0x002fc800078e0206 */
[----:B------:R-:W-:Y:S01]  /*0270*/  FFMA R17, R0, R0, R17 ;  /* 0x0000000000117223 */ /* 0x000fe20000000011 */
[--C-:B------:R-:W-:Y:S01]  /*0280*/  FADD R0, R13, -R15.reuse ;  /* 0x8000000f0d007221 */ /* 0x100fe20000000000 */
[----:B------:R-:W-:Y:S01]  /*0290*/  FADD R10, R10, -R15 ;  /* 0x8000000f0a0a7221 */ /* 0x000fe20000000000 */
[----:B------:R1:W-:Y:S02]  /*02a0*/  @P0 STG.E desc[UR4][R2.64], R15 ;  /* 0x0000000f02000986 */ /* 0x0003e4000c101904 */
[----:B------:R-:W-:-:S04]  /*02b0*/  FFMA R17, R0, R0, R17 ;  /* 0x0000000000117223 */ /* 0x000fc80000000011 */
[----:B------:R-:W-:Y:S01]  /*02c0*/  FFMA R17, R10, R10, R17 ;  /* 0x0000000a0a117223 */ /* 0x000fe20000000011 */
[----:B--2---:R-:W-:Y:S01]  /*02d0*/  IMAD.WIDE R4, R11, 0x4, R8 ;  /* 0x000000040b047825 */ /* 0x004fe200078e0208 */
[----:B------:R-:W-:Y:S06]  /*02e0*/  @!P0 EXIT ;  /* 0x000000000000894d */ /* 0x000fec0003800000 */
[----:B------:R-:W-:-:S05]  /*02f0*/  FMUL R17, R17, 0.25 ;  /* 0x3e80000011117820 */ /* 0x000fca0000400000 */
[----:B------:R-:W-:Y:S01]  /*0300*/  STG.E desc[UR4][R4.64], R17 ;  /* 0x0000001104007986 */ /* 0x000fe2000c101904 */
[----:B------:R-:W-:Y:S05]  /*0310*/  EXIT ;  /* 0x000000000000794d */ /* 0x000fea0003800000 */
.L_x_0:
[----:B------:R-:W-:-:S00]  /*0320*/  BRA `(.L_x_0) ;  /* 0xfffffffc00fc7947 */ /* 0x000fc0000383ffff */
[----:B------:R-:W-:-:S00]  /*0330*/  NOP ;  /* 0x0000000000007918 */ /* 0x000fc00000000000 */
        /* <DEDUP_REMOVED lines=12> */
.L_x_1:


//--------------------- .nv.constant0.triton_poi_fused_add_native_layer_norm_1 --------------------------
	.section	.nv.constant0.triton_poi_fused_add_native_layer_norm_1,"a",@progbits
	.sectionflags	@""
	.align	4
.nv.constant0.triton_poi_fused_add_native_layer_norm_1:
	.zero		564
